//
// Generated by NVIDIA NVVM Compiler
//
// Compiler Build ID: CL-36424714
// Cuda compilation tools, release 13.0, V13.0.88
// Based on NVVM 20.0.0
//

.version 9.0
.target sm_100
.address_size 64

	// .globl	_Z17helloWorldFromGPUv
.extern .func  (.param .b32 func_retval0) vprintf
(
	.param .b64 vprintf_param_0,
	.param .b64 vprintf_param_1
)
;
.global .align 1 .b8 $str[24] = {104, 101, 108, 108, 111, 32, 119, 111, 114, 108, 100, 32, 102, 114, 111, 109, 32, 71, 80, 85, 33, 10, 10};

.visible .entry _Z17helloWorldFromGPUv()
{
	.reg .b32 	%r<3>;
	.reg .b64 	%rd<3>;

	mov.u64 	%rd1, $str;
	cvta.global.u64 	%rd2, %rd1;
	{ // callseq 0, 0
	.param .b64 param0;
	st.param.b64 	[param0], %rd2;
	.param .b64 param1;
	st.param.b64 	[param1], 0;
	.param .b32 retval0;
	call.uni (retval0), 
	vprintf, 
	(
	param0, 
	param1
	);
	ld.param.b32 	%r1, [retval0];
	} // callseq 0
	ret;

}


// ===== COMPILED SASS (sm_100) =====

	.target	sm_100

	.elftype	@"ET_EXEC"


//--------------------- .note.nv.tkinfo           --------------------------
	.section	.note.nv.tkinfo,"",@"SHT_NOTE"
	.sectionflags	@"SHF_NOTE_NV_TKINFO"
	.tkinfo
        /*0018*/ 	.word	0x00000002
        /*0030*/ 	.string	""
        /*0030*/ 	.string	"ptxas"
        /*0030*/ 	.string	"Cuda compilation tools, release 13.0, V13.0.88"
        /*0030*/ 	.string	"Build cuda_13.0.r13.0/compiler.36424714_0"
        /*0030*/ 	.string	"-arch sm_100 -m 64 "



//--------------------- .note.nv.cuinfo           --------------------------
	.section	.note.nv.cuinfo,"",@"SHT_NOTE"
	.sectionflags	@"SHF_NOTE_NV_CUINFO"
        /*0018*/ 	.short	0x0002
        /*001a*/ 	.short	0x0064
        /*001c*/ 	.short	0x0082
	.zero		2


//--------------------- .nv.info                  --------------------------
	.section	.nv.info,"",@"SHT_CUDA_INFO"
	.align	4


	//----- nvinfo : EIATTR_REGCOUNT
	.align		4
        /*0000*/ 	.byte	0x04, 0x2f
        /*0002*/ 	.short	(.L_2 - .L_1)
	.align		4
.L_1:
        /*0004*/ 	.word	index@(_Z17helloWorldFromGPUv)
        /*0008*/ 	.word	0x00000018


	//----- nvinfo : EIATTR_FRAME_SIZE
	.align		4
.L_2:
        /*000c*/ 	.byte	0x04, 0x11
        /*000e*/ 	.short	(.L_4 - .L_3)
	.align		4
.L_3:
        /*0010*/ 	.word	index@(_Z17helloWorldFromGPUv)
        /*0014*/ 	.word	0x00000000


	//----- nvinfo : EIATTR_MIN_STACK_SIZE
	.align		4
.L_4:
        /*0018*/ 	.byte	0x04, 0x12
        /*001a*/ 	.short	(.L_6 - .L_5)
	.align		4
.L_5:
        /*001c*/ 	.word	index@(_Z17helloWorldFromGPUv)
        /*0020*/ 	.word	0x00000000
.L_6:


//--------------------- .nv.compat                --------------------------
	.section	.nv.compat,"",@"SHT_CUDA_COMPAT_INFO"
	.align	4
        /*0000*/ 	.byte	0x02, 0x09, 0x00, 0x00, 0x02, 0x02, 0x01, 0x00, 0x02, 0x05, 0x05, 0x00, 0x03, 0x07, 0x01, 0x01
        /*0010*/ 	.byte	0x02, 0x03, 0x00, 0x00, 0x02, 0x06, 0x01, 0x00, 0x04, 0x0b, 0x08, 0x00, 0x09, 0x00, 0x00, 0x00
        /*0020*/ 	.byte	0x00, 0x00, 0x00, 0x00


//--------------------- .nv.info._Z17helloWorldFromGPUv --------------------------
	.section	.nv.info._Z17helloWorldFromGPUv,"",@"SHT_CUDA_INFO"
	.sectionflags	@""
	.align	4


	//----- nvinfo : EIATTR_CUDA_API_VERSION
	.align		4
        /*0000*/ 	.byte	0x04, 0x37
        /*0002*/ 	.short	(.L_8 - .L_7)
.L_7:
        /*0004*/ 	.word	0x00000082


	//----- nvinfo : EIATTR_SPARSE_MMA_MASK
	.align		4
.L_8:
        /*0008*/ 	.byte	0x03, 0x50
        /*000a*/ 	.short	0x0000


	//----- nvinfo : EIATTR_MAXREG_COUNT
	.align		4
        /*000c*/ 	.byte	0x03, 0x1b
        /*000e*/ 	.short	0x00ff


	//----- nvinfo : EIATTR_EXTERNS
	.align		4
        /*0010*/ 	.byte	0x04, 0x0f
        /*0012*/ 	.short	(.L_10 - .L_9)


	//   ....[0]....
	.align		4
.L_9:
        /*0014*/ 	.word	index@(vprintf)


	//----- nvinfo : EIATTR_MERCURY_ISA_VERSION
	.align		4
.L_10:
        /*0018*/ 	.byte	0x03, 0x5f
        /*001a*/ 	.short	0x0101


	//----- nvinfo : EIATTR_VRC_CTA_INIT_COUNT
	.align		4
        /*001c*/ 	.byte	0x02, 0x4a
	.zero		1
	.zero		1


	//----- nvinfo : EIATTR_SYSCALL_OFFSETS
	.align		4
        /*0020*/ 	.byte	0x04, 0x46
        /*0022*/ 	.short	(.L_12 - .L_11)


	//   ....[0]....
.L_11:
        /*0024*/ 	.word	0x00000080


	//----- nvinfo : EIATTR_EXIT_INSTR_OFFSETS
	.align		4
.L_12:
        /*0028*/ 	.byte	0x04, 0x1c
        /*002a*/ 	.short	(.L_14 - .L_13)


	//   ....[0]....
.L_13:
        /*002c*/ 	.word	0x00000090


	//----- nvinfo : EIATTR_SW_WAR
	.align		4
.L_14:
        /*0030*/ 	.byte	0x04, 0x36
        /*0032*/ 	.short	(.L_16 - .L_15)
.L_15:
        /*0034*/ 	.word	0x00000008
.L_16:


//--------------------- .nv.callgraph             --------------------------
	.section	.nv.callgraph,"",@"SHT_CUDA_CALLGRAPH"
	.align	4
	.sectionentsize	8
	.align		4
        /*0000*/ 	.word	0x00000000
	.align		4
        /*0004*/ 	.word	0xffffffff
	.align		4
        /*0008*/ 	.word	index@(_Z17helloWorldFromGPUv)
	.align		4
        /*000c*/ 	.word	index@(vprintf)
	.align		4
        /*0010*/ 	.word	0x00000000
	.align		4
        /*0014*/ 	.word	0xfffffffe
	.align		4
        /*0018*/ 	.word	0x00000000
	.align		4
        /*001c*/ 	.word	0xfffffffd
	.align		4
        /*0020*/ 	.word	0x00000000
	.align		4
        /*0024*/ 	.word	0xfffffffc


//--------------------- .nv.constant4             --------------------------
	.section	.nv.constant4,"a",@progbits
	.align	8
	.align		8
.nv.constant4:
        /*0000*/ 	.dword	vprintf
	.align		8
        /*0008*/ 	.dword	$str


//--------------------- .text._Z17helloWorldFromGPUv --------------------------
	.section	.text._Z17helloWorldFromGPUv,"ax",@progbits
	.align	128
        .global         _Z17helloWorldFromGPUv
        .type           _Z17helloWorldFromGPUv,@function
        .size           _Z17helloWorldFromGPUv,(.L_x_2 - _Z17helloWorldFromGPUv)
        .other          _Z17helloWorldFromGPUv,@"STO_CUDA_ENTRY STV_DEFAULT"
_Z17helloWorldFromGPUv:
.text._Z17helloWorldFromGPUv:
[----:B------:R-:W0:Y:S01]  /*0000*/  LDC R1, c[0x0][0x37c] ;  /* 0x0000df00ff017b82 */ /* 0x000e220000000800 */
[----:B------:R-:W-:Y:S01]  /*0010*/  MOV R0, 0x0 ;  /* 0x0000000000007802 */ /* 0x000fe20000000f00 */
[----:B------:R-:W1:Y:S01]  /*0020*/  LDCU.64 UR4, c[0x4][0x8] ;  /* 0x01000100ff0477ac */ /* 0x000e620008000a00 */
[----:B------:R-:W-:-:S05]  /*0030*/  CS2R R6, SRZ ;  /* 0x0000000000067805 */ /* 0x000fca000001ff00 */
[----:B------:R2:W3:Y:S01]  /*0040*/  LDC.64 R2, c[0x4][R0] ;  /* 0x0100000000027b82 */ /* 0x0004e20000000a00 */
[----:B-1----:R-:W-:Y:S02]  /*0050*/  IMAD.U32 R4, RZ, RZ, UR4 ;  /* 0x00000004ff047e24 */ /* 0x002fe4000f8e00ff */
[----:B--2---:R-:W-:-:S07]  /*0060*/  IMAD.U32 R5, RZ, RZ, UR5 ;  /* 0x00000005ff057e24 */ /* 0x004fce000f8e00ff */
[----:B------:R-:W-:-:S07]  /*0070*/  LEPC R20, `(.L_x_0) ;  /* 0x000000001014794e */ /* 0x000fce0000000000 */
[----:B0--3--:R-:W-:Y:S05]  /*0080*/  CALL.ABS.NOINC R2 ;  /* 0x0000000002007343 */ /* 0x009fea0003c00000 */
.L_x_0:
[----:B------:R-:W-:Y:S05]  /*0090*/  EXIT ;  /* 0x000000000000794d */ /* 0x000fea0003800000 */
.L_x_1:
[----:B------:R-:W-:-:S00]  /*00a0*/  BRA `(.L_x_1) ;  /* 0xfffffffc00fc7947 */ /* 0x000fc0000383ffff */
[----:B------:R-:W-:-:S00]  /*00b0*/  NOP ;  /* 0x0000000000007918 */ /* 0x000fc00000000000 */
        /* <DEDUP_REMOVED lines=12> */
.L_x_2:


//--------------------- .nv.global.init           --------------------------
	.section	.nv.global.init,"aw",@progbits
.nv.global.init:
	.type		$str,@object
	.size		$str,(.L_0 - $str)
$str:
        /*0000*/ 	.byte	0x68, 0x65, 0x6c, 0x6c, 0x6f, 0x20, 0x77, 0x6f, 0x72, 0x6c, 0x64, 0x20, 0x66, 0x72, 0x6f, 0x6d
        /*0010*/ 	.byte	0x20, 0x47, 0x50, 0x55, 0x21, 0x0a, 0x0a, 0x00
.L_0:


//--------------------- .nv.shared.reserved.0     --------------------------
	.section	.nv.shared.reserved.0,"aw",@nobits
	.weak		__nv_reservedSMEM_offset_0_alias
	.size		__nv_reservedSMEM_offset_0_alias, 0, 64
	.other		__nv_reservedSMEM_offset_0_alias,@"STO_CUDA_RESERVED_SHARED STV_DEFAULT"
__nv_reservedSMEM_offset_0_alias:
	.zero		0
	.zero		64


//--------------------- .nv.constant0._Z17helloWorldFromGPUv --------------------------
	.section	.nv.constant0._Z17helloWorldFromGPUv,"a",@progbits
	.sectionflags	@""
	.align	4
.nv.constant0._Z17helloWorldFromGPUv:
	.zero		896


//--------------------- SYMBOLS --------------------------

	.type		.nv.reservedSmem.offset0,@object
	.size		.nv.reservedSmem.offset0,0x4
	.type		vprintf,@function
